//
// Generated by NVIDIA NVVM Compiler
//
// Compiler Build ID: CL-36424714
// Cuda compilation tools, release 13.0, V13.0.88
// Based on NVVM 20.0.0
//

.version 9.0
.target sm_100
.address_size 64

	// .globl	_Z36GMMNLSE_sponRS_sum_with_polarizationP7double2S0_PKS_S2_PKdPKhPKjS8_S4_S6_S8_S8_bjjjj
// _ZZ36GMMNLSE_sponRS_sum_with_polarizationP7double2S0_PKS_S2_PKdPKhPKjS8_S4_S6_S8_S8_bjjjjE7this_At has been demoted
// _ZZ36GMMNLSE_sponRS_sum_with_polarizationP7double2S0_PKS_S2_PKdPKhPKjS8_S4_S6_S8_S8_bjjjjE14this_At_sponRS has been demoted

.visible .entry _Z36GMMNLSE_sponRS_sum_with_polarizationP7double2S0_PKS_S2_PKdPKhPKjS8_S4_S6_S8_S8_bjjjj(
	.param .u64 .ptr .align 1 _Z36GMMNLSE_sponRS_sum_with_polarizationP7double2S0_PKS_S2_PKdPKhPKjS8_S4_S6_S8_S8_bjjjj_param_0,
	.param .u64 .ptr .align 1 _Z36GMMNLSE_sponRS_sum_with_polarizationP7double2S0_PKS_S2_PKdPKhPKjS8_S4_S6_S8_S8_bjjjj_param_1,
	.param .u64 .ptr .align 1 _Z36GMMNLSE_sponRS_sum_with_polarizationP7double2S0_PKS_S2_PKdPKhPKjS8_S4_S6_S8_S8_bjjjj_param_2,
	.param .u64 .ptr .align 1 _Z36GMMNLSE_sponRS_sum_with_polarizationP7double2S0_PKS_S2_PKdPKhPKjS8_S4_S6_S8_S8_bjjjj_param_3,
	.param .u64 .ptr .align 1 _Z36GMMNLSE_sponRS_sum_with_polarizationP7double2S0_PKS_S2_PKdPKhPKjS8_S4_S6_S8_S8_bjjjj_param_4,
	.param .u64 .ptr .align 1 _Z36GMMNLSE_sponRS_sum_with_polarizationP7double2S0_PKS_S2_PKdPKhPKjS8_S4_S6_S8_S8_bjjjj_param_5,
	.param .u64 .ptr .align 1 _Z36GMMNLSE_sponRS_sum_with_polarizationP7double2S0_PKS_S2_PKdPKhPKjS8_S4_S6_S8_S8_bjjjj_param_6,
	.param .u64 .ptr .align 1 _Z36GMMNLSE_sponRS_sum_with_polarizationP7double2S0_PKS_S2_PKdPKhPKjS8_S4_S6_S8_S8_bjjjj_param_7,
	.param .u64 .ptr .align 1 _Z36GMMNLSE_sponRS_sum_with_polarizationP7double2S0_PKS_S2_PKdPKhPKjS8_S4_S6_S8_S8_bjjjj_param_8,
	.param .u64 .ptr .align 1 _Z36GMMNLSE_sponRS_sum_with_polarizationP7double2S0_PKS_S2_PKdPKhPKjS8_S4_S6_S8_S8_bjjjj_param_9,
	.param .u64 .ptr .align 1 _Z36GMMNLSE_sponRS_sum_with_polarizationP7double2S0_PKS_S2_PKdPKhPKjS8_S4_S6_S8_S8_bjjjj_param_10,
	.param .u64 .ptr .align 1 _Z36GMMNLSE_sponRS_sum_with_polarizationP7double2S0_PKS_S2_PKdPKhPKjS8_S4_S6_S8_S8_bjjjj_param_11,
	.param .u8 _Z36GMMNLSE_sponRS_sum_with_polarizationP7double2S0_PKS_S2_PKdPKhPKjS8_S4_S6_S8_S8_bjjjj_param_12,
	.param .u32 _Z36GMMNLSE_sponRS_sum_with_polarizationP7double2S0_PKS_S2_PKdPKhPKjS8_S4_S6_S8_S8_bjjjj_param_13,
	.param .u32 _Z36GMMNLSE_sponRS_sum_with_polarizationP7double2S0_PKS_S2_PKdPKhPKjS8_S4_S6_S8_S8_bjjjj_param_14,
	.param .u32 _Z36GMMNLSE_sponRS_sum_with_polarizationP7double2S0_PKS_S2_PKdPKhPKjS8_S4_S6_S8_S8_bjjjj_param_15,
	.param .u32 _Z36GMMNLSE_sponRS_sum_with_polarizationP7double2S0_PKS_S2_PKdPKhPKjS8_S4_S6_S8_S8_bjjjj_param_16
)
{
	.reg .pred 	%p<22>;
	.reg .b16 	%rs<11>;
	.reg .b32 	%r<73>;
	.reg .b64 	%rd<57>;
	.reg .b64 	%fd<131>;
	// demoted variable
	.shared .align 16 .b8 _ZZ36GMMNLSE_sponRS_sum_with_polarizationP7double2S0_PKS_S2_PKdPKhPKjS8_S4_S6_S8_S8_bjjjjE7this_At[512];
	// demoted variable
	.shared .align 16 .b8 _ZZ36GMMNLSE_sponRS_sum_with_polarizationP7double2S0_PKS_S2_PKdPKhPKjS8_S4_S6_S8_S8_bjjjjE14this_At_sponRS[512];
	ld.param.u32 	%r30, [_Z36GMMNLSE_sponRS_sum_with_polarizationP7double2S0_PKS_S2_PKdPKhPKjS8_S4_S6_S8_S8_bjjjj_param_13];
	ld.param.u32 	%r31, [_Z36GMMNLSE_sponRS_sum_with_polarizationP7double2S0_PKS_S2_PKdPKhPKjS8_S4_S6_S8_S8_bjjjj_param_14];
	ld.param.u32 	%r32, [_Z36GMMNLSE_sponRS_sum_with_polarizationP7double2S0_PKS_S2_PKdPKhPKjS8_S4_S6_S8_S8_bjjjj_param_15];
	ld.param.u32 	%r33, [_Z36GMMNLSE_sponRS_sum_with_polarizationP7double2S0_PKS_S2_PKdPKhPKjS8_S4_S6_S8_S8_bjjjj_param_16];
	mov.u32 	%r1, %tid.x;
	div.u32 	%r2, %r1, %r32;
	mul.lo.s32 	%r34, %r2, %r32;
	sub.s32 	%r3, %r1, %r34;
	mov.u32 	%r35, %ctaid.x;
	div.u32 	%r4, %r35, %r33;
	mul.lo.s32 	%r36, %r4, %r33;
	sub.s32 	%r5, %r35, %r36;
	mul.lo.s32 	%r6, %r31, %r30;
	mul.lo.s32 	%r7, %r6, %r32;
	setp.le.u32 	%p1, %r32, %r1;
	@%p1 bra 	$L__BB0_2;
	ld.param.u64 	%rd48, [_Z36GMMNLSE_sponRS_sum_with_polarizationP7double2S0_PKS_S2_PKdPKhPKjS8_S4_S6_S8_S8_bjjjj_param_3];
	ld.param.u64 	%rd47, [_Z36GMMNLSE_sponRS_sum_with_polarizationP7double2S0_PKS_S2_PKdPKhPKjS8_S4_S6_S8_S8_bjjjj_param_2];
	cvta.to.global.u64 	%rd17, %rd47;
	cvta.to.global.u64 	%rd18, %rd48;
	shl.b32 	%r37, %r3, 4;
	mov.u32 	%r38, _ZZ36GMMNLSE_sponRS_sum_with_polarizationP7double2S0_PKS_S2_PKdPKhPKjS8_S4_S6_S8_S8_bjjjjE7this_At;
	add.s32 	%r39, %r38, %r37;
	mad.lo.s32 	%r40, %r3, %r6, %r4;
	mul.wide.u32 	%rd19, %r40, 16;
	add.s64 	%rd20, %rd17, %rd19;
	ld.global.v2.f64 	{%fd39, %fd40}, [%rd20];
	st.shared.v2.f64 	[%r39], {%fd39, %fd40};
	mov.u32 	%r41, _ZZ36GMMNLSE_sponRS_sum_with_polarizationP7double2S0_PKS_S2_PKdPKhPKjS8_S4_S6_S8_S8_bjjjjE14this_At_sponRS;
	add.s32 	%r42, %r41, %r37;
	add.s64 	%rd21, %rd18, %rd19;
	ld.global.v2.f64 	{%fd41, %fd42}, [%rd21];
	st.shared.v2.f64 	[%r42], {%fd41, %fd42};
$L__BB0_2:
	ld.param.u64 	%rd56, [_Z36GMMNLSE_sponRS_sum_with_polarizationP7double2S0_PKS_S2_PKdPKhPKjS8_S4_S6_S8_S8_bjjjj_param_11];
	ld.param.u64 	%rd55, [_Z36GMMNLSE_sponRS_sum_with_polarizationP7double2S0_PKS_S2_PKdPKhPKjS8_S4_S6_S8_S8_bjjjj_param_10];
	ld.param.u64 	%rd52, [_Z36GMMNLSE_sponRS_sum_with_polarizationP7double2S0_PKS_S2_PKdPKhPKjS8_S4_S6_S8_S8_bjjjj_param_7];
	ld.param.u64 	%rd51, [_Z36GMMNLSE_sponRS_sum_with_polarizationP7double2S0_PKS_S2_PKdPKhPKjS8_S4_S6_S8_S8_bjjjj_param_6];
	bar.sync 	0;
	cvta.to.global.u64 	%rd22, %rd51;
	mul.wide.u32 	%rd23, %r1, 4;
	add.s64 	%rd24, %rd22, %rd23;
	ld.global.u32 	%r8, [%rd24];
	cvta.to.global.u64 	%rd25, %rd52;
	add.s64 	%rd26, %rd25, %rd23;
	ld.global.u32 	%r9, [%rd26];
	cvta.to.global.u64 	%rd27, %rd55;
	add.s64 	%rd28, %rd27, %rd23;
	ld.global.u32 	%r10, [%rd28];
	cvta.to.global.u64 	%rd29, %rd56;
	add.s64 	%rd30, %rd29, %rd23;
	ld.global.u32 	%r11, [%rd30];
	setp.eq.s32 	%p2, %r5, 1;
	@%p2 bra 	$L__BB0_14;
	setp.ne.s32 	%p3, %r5, 0;
	@%p3 bra 	$L__BB0_24;
	setp.eq.s32 	%p14, %r8, 0;
	@%p14 bra 	$L__BB0_24;
	add.s32 	%r69, %r8, -1;
	add.s32 	%r55, %r9, -1;
	setp.ge.u32 	%p15, %r69, %r55;
	mov.f64 	%fd121, 0d0000000000000000;
	mov.f64 	%fd124, %fd121;
	@%p15 bra 	$L__BB0_13;
	ld.param.u64 	%rd50, [_Z36GMMNLSE_sponRS_sum_with_polarizationP7double2S0_PKS_S2_PKdPKhPKjS8_S4_S6_S8_S8_bjjjj_param_5];
	sub.s32 	%r68, %r8, %r9;
	shl.b32 	%r67, %r8, 2;
	cvta.to.global.u64 	%rd1, %rd50;
	mov.f64 	%fd124, 0d0000000000000000;
	mov.u32 	%r58, _ZZ36GMMNLSE_sponRS_sum_with_polarizationP7double2S0_PKS_S2_PKdPKhPKjS8_S4_S6_S8_S8_bjjjjE7this_At;
	mov.f64 	%fd121, %fd124;
$L__BB0_7:
	ld.param.u64 	%rd49, [_Z36GMMNLSE_sponRS_sum_with_polarizationP7double2S0_PKS_S2_PKdPKhPKjS8_S4_S6_S8_S8_bjjjj_param_4];
	mul.wide.s32 	%rd38, %r69, 8;
	cvta.to.global.u64 	%rd39, %rd49;
	add.s64 	%rd2, %rd39, %rd38;
	add.s32 	%r56, %r67, -4;
	cvt.s64.s32 	%rd40, %r56;
	add.s64 	%rd41, %rd1, %rd40;
	ld.global.u8 	%rs1, [%rd41+2];
	ld.global.u8 	%rs2, [%rd41+3];
	mul.wide.u16 	%r57, %rs1, 16;
	add.s32 	%r59, %r58, %r57;
	ld.shared.v2.f64 	{%fd3, %fd4}, [%r59+-16];
	mul.wide.u16 	%r60, %rs2, 16;
	add.s32 	%r61, %r58, %r60;
	ld.shared.v2.f64 	{%fd5, %fd6}, [%r61+-16];
	mov.u32 	%r62, _ZZ36GMMNLSE_sponRS_sum_with_polarizationP7double2S0_PKS_S2_PKdPKhPKjS8_S4_S6_S8_S8_bjjjjE14this_At_sponRS;
	add.s32 	%r63, %r62, %r57;
	ld.shared.v2.f64 	{%fd7, %fd8}, [%r63+-16];
	add.s32 	%r64, %r62, %r60;
	ld.shared.v2.f64 	{%fd9, %fd10}, [%r64+-16];
	setp.ne.s16 	%p16, %rs1, %rs2;
	xor.b16  	%rs8, %rs2, %rs1;
	and.b16  	%rs9, %rs8, 1;
	setp.eq.b16 	%p17, %rs9, 1;
	not.pred 	%p18, %p17;
	and.pred  	%p19, %p16, %p18;
	@%p19 bra 	$L__BB0_11;
	@%p16 bra 	$L__BB0_10;
	ld.global.f64 	%fd113, [%rd2];
	mul.f64 	%fd114, %fd8, %fd10;
	fma.rn.f64 	%fd115, %fd7, %fd9, %fd114;
	mul.f64 	%fd116, %fd4, %fd10;
	fma.rn.f64 	%fd117, %fd3, %fd9, %fd116;
	fma.rn.f64 	%fd118, %fd117, 0d4000000000000000, %fd115;
	mul.f64 	%fd122, %fd118, %fd113;
	bra.uni 	$L__BB0_12;
$L__BB0_10:
	ld.global.f64 	%fd93, [%rd2];
	mul.f64 	%fd94, %fd8, %fd10;
	fma.rn.f64 	%fd95, %fd7, %fd9, %fd94;
	mul.f64 	%fd96, %fd4, %fd10;
	fma.rn.f64 	%fd97, %fd3, %fd9, %fd96;
	add.f64 	%fd98, %fd95, %fd97;
	mul.f64 	%fd99, %fd6, %fd8;
	fma.rn.f64 	%fd100, %fd5, %fd7, %fd99;
	add.f64 	%fd101, %fd100, %fd98;
	mul.f64 	%fd122, %fd101, %fd93;
	mul.f64 	%fd102, %fd8, %fd9;
	mul.f64 	%fd103, %fd7, %fd10;
	sub.f64 	%fd104, %fd102, %fd103;
	mul.f64 	%fd105, %fd4, %fd9;
	mul.f64 	%fd106, %fd3, %fd10;
	sub.f64 	%fd107, %fd105, %fd106;
	add.f64 	%fd108, %fd104, %fd107;
	mul.f64 	%fd109, %fd5, %fd8;
	mul.f64 	%fd110, %fd6, %fd7;
	sub.f64 	%fd111, %fd109, %fd110;
	add.f64 	%fd112, %fd111, %fd108;
	fma.rn.f64 	%fd121, %fd112, %fd93, %fd121;
	bra.uni 	$L__BB0_12;
$L__BB0_11:
	ld.global.f64 	%fd83, [%rd2];
	mul.f64 	%fd84, %fd8, %fd10;
	fma.rn.f64 	%fd85, %fd7, %fd9, %fd84;
	mul.f64 	%fd86, %fd4, %fd10;
	fma.rn.f64 	%fd87, %fd3, %fd9, %fd86;
	add.f64 	%fd88, %fd87, %fd87;
	fma.rn.f64 	%fd89, %fd85, 0d4000000000000000, %fd88;
	mul.f64 	%fd90, %fd6, %fd8;
	fma.rn.f64 	%fd91, %fd5, %fd7, %fd90;
	fma.rn.f64 	%fd92, %fd91, 0d4000000000000000, %fd89;
	mul.f64 	%fd122, %fd92, %fd83;
$L__BB0_12:
	add.f64 	%fd124, %fd124, %fd122;
	add.s32 	%r69, %r69, 1;
	add.s32 	%r68, %r68, 1;
	setp.ne.s32 	%p21, %r68, 0;
	add.s32 	%r67, %r67, 4;
	@%p21 bra 	$L__BB0_7;
$L__BB0_13:
	ld.param.u64 	%rd45, [_Z36GMMNLSE_sponRS_sum_with_polarizationP7double2S0_PKS_S2_PKdPKhPKjS8_S4_S6_S8_S8_bjjjj_param_0];
	mad.lo.s32 	%r65, %r2, %r6, %r4;
	mad.lo.s32 	%r66, %r3, %r7, %r65;
	cvta.to.global.u64 	%rd42, %rd45;
	mul.wide.u32 	%rd43, %r66, 16;
	add.s64 	%rd44, %rd42, %rd43;
	st.global.v2.f64 	[%rd44], {%fd124, %fd121};
	bra.uni 	$L__BB0_24;
$L__BB0_14:
	ld.param.s8 	%rs10, [_Z36GMMNLSE_sponRS_sum_with_polarizationP7double2S0_PKS_S2_PKdPKhPKjS8_S4_S6_S8_S8_bjjjj_param_12];
	setp.eq.s16 	%p4, %rs10, 0;
	setp.eq.s32 	%p5, %r10, 0;
	or.pred  	%p6, %p4, %p5;
	@%p6 bra 	$L__BB0_24;
	add.s32 	%r72, %r10, -1;
	add.s32 	%r43, %r11, -1;
	setp.ge.u32 	%p7, %r72, %r43;
	mov.f64 	%fd127, 0d0000000000000000;
	mov.f64 	%fd130, %fd127;
	@%p7 bra 	$L__BB0_23;
	ld.param.u64 	%rd54, [_Z36GMMNLSE_sponRS_sum_with_polarizationP7double2S0_PKS_S2_PKdPKhPKjS8_S4_S6_S8_S8_bjjjj_param_9];
	sub.s32 	%r71, %r10, %r11;
	shl.b32 	%r70, %r10, 2;
	cvta.to.global.u64 	%rd3, %rd54;
	mov.f64 	%fd130, 0d0000000000000000;
	mov.u32 	%r46, _ZZ36GMMNLSE_sponRS_sum_with_polarizationP7double2S0_PKS_S2_PKdPKhPKjS8_S4_S6_S8_S8_bjjjjE7this_At;
	mov.f64 	%fd127, %fd130;
$L__BB0_17:
	ld.param.u64 	%rd53, [_Z36GMMNLSE_sponRS_sum_with_polarizationP7double2S0_PKS_S2_PKdPKhPKjS8_S4_S6_S8_S8_bjjjj_param_8];
	mul.wide.s32 	%rd31, %r72, 8;
	cvta.to.global.u64 	%rd32, %rd53;
	add.s64 	%rd4, %rd32, %rd31;
	add.s32 	%r44, %r70, -4;
	cvt.s64.s32 	%rd33, %r44;
	add.s64 	%rd34, %rd3, %rd33;
	ld.global.u8 	%rs3, [%rd34+2];
	ld.global.u8 	%rs4, [%rd34+3];
	mul.wide.u16 	%r45, %rs3, 16;
	add.s32 	%r47, %r46, %r45;
	ld.shared.v2.f64 	{%fd22, %fd23}, [%r47+-16];
	mul.wide.u16 	%r48, %rs4, 16;
	add.s32 	%r49, %r46, %r48;
	ld.shared.v2.f64 	{%fd24, %fd25}, [%r49+-16];
	mov.u32 	%r50, _ZZ36GMMNLSE_sponRS_sum_with_polarizationP7double2S0_PKS_S2_PKdPKhPKjS8_S4_S6_S8_S8_bjjjjE14this_At_sponRS;
	add.s32 	%r51, %r50, %r45;
	ld.shared.v2.f64 	{%fd26, %fd27}, [%r51+-16];
	add.s32 	%r52, %r50, %r48;
	ld.shared.v2.f64 	{%fd28, %fd29}, [%r52+-16];
	setp.ne.s16 	%p8, %rs3, %rs4;
	xor.b16  	%rs6, %rs4, %rs3;
	and.b16  	%rs7, %rs6, 1;
	setp.eq.b16 	%p9, %rs7, 1;
	not.pred 	%p10, %p9;
	and.pred  	%p11, %p8, %p10;
	@%p11 bra 	$L__BB0_21;
	@%p8 bra 	$L__BB0_20;
	ld.global.f64 	%fd75, [%rd4];
	mul.f64 	%fd76, %fd27, %fd29;
	fma.rn.f64 	%fd77, %fd26, %fd28, %fd76;
	mul.f64 	%fd78, %fd23, %fd29;
	fma.rn.f64 	%fd79, %fd22, %fd28, %fd78;
	fma.rn.f64 	%fd80, %fd79, 0d4000000000000000, %fd77;
	mul.f64 	%fd128, %fd80, %fd75;
	bra.uni 	$L__BB0_22;
$L__BB0_20:
	ld.global.f64 	%fd55, [%rd4];
	mul.f64 	%fd56, %fd27, %fd29;
	fma.rn.f64 	%fd57, %fd26, %fd28, %fd56;
	mul.f64 	%fd58, %fd23, %fd29;
	fma.rn.f64 	%fd59, %fd22, %fd28, %fd58;
	add.f64 	%fd60, %fd57, %fd59;
	mul.f64 	%fd61, %fd25, %fd27;
	fma.rn.f64 	%fd62, %fd24, %fd26, %fd61;
	add.f64 	%fd63, %fd62, %fd60;
	mul.f64 	%fd128, %fd63, %fd55;
	mul.f64 	%fd64, %fd27, %fd28;
	mul.f64 	%fd65, %fd26, %fd29;
	sub.f64 	%fd66, %fd64, %fd65;
	mul.f64 	%fd67, %fd23, %fd28;
	mul.f64 	%fd68, %fd22, %fd29;
	sub.f64 	%fd69, %fd67, %fd68;
	add.f64 	%fd70, %fd66, %fd69;
	mul.f64 	%fd71, %fd24, %fd27;
	mul.f64 	%fd72, %fd25, %fd26;
	sub.f64 	%fd73, %fd71, %fd72;
	add.f64 	%fd74, %fd73, %fd70;
	fma.rn.f64 	%fd127, %fd74, %fd55, %fd127;
	bra.uni 	$L__BB0_22;
$L__BB0_21:
	ld.global.f64 	%fd45, [%rd4];
	mul.f64 	%fd46, %fd27, %fd29;
	fma.rn.f64 	%fd47, %fd26, %fd28, %fd46;
	mul.f64 	%fd48, %fd23, %fd29;
	fma.rn.f64 	%fd49, %fd22, %fd28, %fd48;
	add.f64 	%fd50, %fd49, %fd49;
	fma.rn.f64 	%fd51, %fd47, 0d4000000000000000, %fd50;
	mul.f64 	%fd52, %fd25, %fd27;
	fma.rn.f64 	%fd53, %fd24, %fd26, %fd52;
	fma.rn.f64 	%fd54, %fd53, 0d4000000000000000, %fd51;
	mul.f64 	%fd128, %fd54, %fd45;
$L__BB0_22:
	add.f64 	%fd130, %fd130, %fd128;
	add.s32 	%r72, %r72, 1;
	add.s32 	%r71, %r71, 1;
	setp.ne.s32 	%p13, %r71, 0;
	add.s32 	%r70, %r70, 4;
	@%p13 bra 	$L__BB0_17;
$L__BB0_23:
	ld.param.u64 	%rd46, [_Z36GMMNLSE_sponRS_sum_with_polarizationP7double2S0_PKS_S2_PKdPKhPKjS8_S4_S6_S8_S8_bjjjj_param_1];
	mad.lo.s32 	%r53, %r2, %r6, %r4;
	mad.lo.s32 	%r54, %r3, %r7, %r53;
	cvta.to.global.u64 	%rd35, %rd46;
	mul.wide.u32 	%rd36, %r54, 16;
	add.s64 	%rd37, %rd35, %rd36;
	st.global.v2.f64 	[%rd37], {%fd130, %fd127};
$L__BB0_24:
	ret;

}


// ===== COMPILED SASS (sm_100) =====

	.target	sm_100

	.elftype	@"ET_EXEC"


//--------------------- .note.nv.tkinfo           --------------------------
	.section	.note.nv.tkinfo,"",@"SHT_NOTE"
	.sectionflags	@"SHF_NOTE_NV_TKINFO"
	.tkinfo
        /*0018*/ 	.word	0x00000002
        /*0030*/ 	.string	""
        /*0030*/ 	.string	"ptxas"
        /*0030*/ 	.string	"Cuda compilation tools, release 13.0, V13.0.88"
        /*0030*/ 	.string	"Build cuda_13.0.r13.0/compiler.36424714_0"
        /*0030*/ 	.string	"-arch sm_100 -m 64 "



//--------------------- .note.nv.cuinfo           --------------------------
	.section	.note.nv.cuinfo,"",@"SHT_NOTE"
	.sectionflags	@"SHF_NOTE_NV_CUINFO"
        /*0018*/ 	.short	0x0002
        /*001a*/ 	.short	0x0064
        /*001c*/ 	.short	0x0082
	.zero		2


//--------------------- .nv.info                  --------------------------
	.section	.nv.info,"",@"SHT_CUDA_INFO"
	.align	4


	//----- nvinfo : EIATTR_REGCOUNT
	.align		4
        /*0000*/ 	.byte	0x04, 0x2f
        /*0002*/ 	.short	(.L_1 - .L_0)
	.align		4
.L_0:
        /*0004*/ 	.word	index@(_Z36GMMNLSE_sponRS_sum_with_polarizationP7double2S0_PKS_S2_PKdPKhPKjS8_S4_S6_S8_S8_bjjjj)
        /*0008*/ 	.word	0x00000025


	//----- nvinfo : EIATTR_FRAME_SIZE
	.align		4
.L_1:
        /*000c*/ 	.byte	0x04, 0x11
        /*000e*/ 	.short	(.L_3 - .L_2)
	.align		4
.L_2:
        /*0010*/ 	.word	index@(_Z36GMMNLSE_sponRS_sum_with_polarizationP7double2S0_PKS_S2_PKdPKhPKjS8_S4_S6_S8_S8_bjjjj)
        /*0014*/ 	.word	0x00000000


	//----- nvinfo : EIATTR_MIN_STACK_SIZE
	.align		4
.L_3:
        /*0018*/ 	.byte	0x04, 0x12
        /*001a*/ 	.short	(.L_5 - .L_4)
	.align		4
.L_4:
        /*001c*/ 	.word	index@(_Z36GMMNLSE_sponRS_sum_with_polarizationP7double2S0_PKS_S2_PKdPKhPKjS8_S4_S6_S8_S8_bjjjj)
        /*0020*/ 	.word	0x00000000
.L_5:


//--------------------- .nv.compat                --------------------------
	.section	.nv.compat,"",@"SHT_CUDA_COMPAT_INFO"
	.align	4
        /*0000*/ 	.byte	0x02, 0x09, 0x00, 0x00, 0x02, 0x02, 0x01, 0x00, 0x02, 0x05, 0x05, 0x00, 0x03, 0x07, 0x01, 0x01
        /*0010*/ 	.byte	0x02, 0x03, 0x00, 0x00, 0x02, 0x06, 0x01, 0x00, 0x04, 0x0b, 0x08, 0x00, 0x01, 0x00, 0x00, 0x00
        /*0020*/ 	.byte	0x00, 0x00, 0x00, 0x00


//--------------------- .nv.info._Z36GMMNLSE_sponRS_sum_with_polarizationP7double2S0_PKS_S2_PKdPKhPKjS8_S4_S6_S8_S8_bjjjj --------------------------
	.section	.nv.info._Z36GMMNLSE_sponRS_sum_with_polarizationP7double2S0_PKS_S2_PKdPKhPKjS8_S4_S6_S8_S8_bjjjj,"",@"SHT_CUDA_INFO"
	.sectionflags	@""
	.align	4


	//----- nvinfo : EIATTR_CUDA_API_VERSION
	.align		4
        /*0000*/ 	.byte	0x04, 0x37
        /*0002*/ 	.short	(.L_7 - .L_6)
.L_6:
        /*0004*/ 	.word	0x00000082


	//----- nvinfo : EIATTR_KPARAM_INFO
	.align		4
.L_7:
        /*0008*/ 	.byte	0x04, 0x17
        /*000a*/ 	.short	(.L_9 - .L_8)
.L_8:
        /*000c*/ 	.word	0x00000000
        /*0010*/ 	.short	0x0010
        /*0012*/ 	.short	0x0070
        /*0014*/ 	.byte	0x00, 0xf0, 0x11, 0x00


	//----- nvinfo : EIATTR_KPARAM_INFO
	.align		4
.L_9:
        /*0018*/ 	.byte	0x04, 0x17
        /*001a*/ 	.short	(.L_11 - .L_10)
.L_10:
        /*001c*/ 	.word	0x00000000
        /*0020*/ 	.short	0x000f
        /*0022*/ 	.short	0x006c
        /*0024*/ 	.byte	0x00, 0xf0, 0x11, 0x00


	//----- nvinfo : EIATTR_KPARAM_INFO
	.align		4
.L_11:
        /*0028*/ 	.byte	0x04, 0x17
        /*002a*/ 	.short	(.L_13 - .L_12)
.L_12:
        /*002c*/ 	.word	0x00000000
        /*0030*/ 	.short	0x000e
        /*0032*/ 	.short	0x0068
        /*0034*/ 	.byte	0x00, 0xf0, 0x11, 0x00


	//----- nvinfo : EIATTR_KPARAM_INFO
	.align		4
.L_13:
        /*0038*/ 	.byte	0x04, 0x17
        /*003a*/ 	.short	(.L_15 - .L_14)
.L_14:
        /*003c*/ 	.word	0x00000000
        /*0040*/ 	.short	0x000d
        /*0042*/ 	.short	0x0064
        /*0044*/ 	.byte	0x00, 0xf0, 0x11, 0x00


	//----- nvinfo : EIATTR_KPARAM_INFO
	.align		4
.L_15:
        /*0048*/ 	.byte	0x04, 0x17
        /*004a*/ 	.short	(.L_17 - .L_16)
.L_16:
        /*004c*/ 	.word	0x00000000
        /*0050*/ 	.short	0x000c
        /*0052*/ 	.short	0x0060
        /*0054*/ 	.byte	0x00, 0xf0, 0x05, 0x00


	//----- nvinfo : EIATTR_KPARAM_INFO
	.align		4
.L_17:
        /*0058*/ 	.byte	0x04, 0x17
        /*005a*/ 	.short	(.L_19 - .L_18)
.L_18:
        /*005c*/ 	.word	0x00000000
        /*0060*/ 	.short	0x000b
        /*0062*/ 	.short	0x0058
        /*0064*/ 	.byte	0x00, 0xf5, 0x21, 0x00


	//----- nvinfo : EIATTR_KPARAM_INFO
	.align		4
.L_19:
        /*0068*/ 	.byte	0x04, 0x17
        /*006a*/ 	.short	(.L_21 - .L_20)
.L_20:
        /*006c*/ 	.word	0x00000000
        /*0070*/ 	.short	0x000a
        /*0072*/ 	.short	0x0050
        /*0074*/ 	.byte	0x00, 0xf5, 0x21, 0x00


	//----- nvinfo : EIATTR_KPARAM_INFO
	.align		4
.L_21:
        /*0078*/ 	.byte	0x04, 0x17
        /*007a*/ 	.short	(.L_23 - .L_22)
.L_22:
        /*007c*/ 	.word	0x00000000
        /*0080*/ 	.short	0x0009
        /*0082*/ 	.short	0x0048
        /*0084*/ 	.byte	0x00, 0xf5, 0x21, 0x00


	//----- nvinfo : EIATTR_KPARAM_INFO
	.align		4
.L_23:
        /*0088*/ 	.byte	0x04, 0x17
        /*008a*/ 	.short	(.L_25 - .L_24)
.L_24:
        /*008c*/ 	.word	0x00000000
        /*0090*/ 	.short	0x0008
        /*0092*/ 	.short	0x0040
        /*0094*/ 	.byte	0x00, 0xf5, 0x21, 0x00


	//----- nvinfo : EIATTR_KPARAM_INFO
	.align		4
.L_25:
        /*0098*/ 	.byte	0x04, 0x17
        /*009a*/ 	.short	(.L_27 - .L_26)
.L_26:
        /*009c*/ 	.word	0x00000000
        /*00a0*/ 	.short	0x0007
        /*00a2*/ 	.short	0x0038
        /*00a4*/ 	.byte	0x00, 0xf5, 0x21, 0x00


	//----- nvinfo : EIATTR_KPARAM_INFO
	.align		4
.L_27:
        /*00a8*/ 	.byte	0x04, 0x17
        /*00aa*/ 	.short	(.L_29 - .L_28)
.L_28:
        /*00ac*/ 	.word	0x00000000
        /*00b0*/ 	.short	0x0006
        /*00b2*/ 	.short	0x0030
        /*00b4*/ 	.byte	0x00, 0xf5, 0x21, 0x00


	//----- nvinfo : EIATTR_KPARAM_INFO
	.align		4
.L_29:
        /*00b8*/ 	.byte	0x04, 0x17
        /*00ba*/ 	.short	(.L_31 - .L_30)
.L_30:
        /*00bc*/ 	.word	0x00000000
        /*00c0*/ 	.short	0x0005
        /*00c2*/ 	.short	0x0028
        /*00c4*/ 	.byte	0x00, 0xf5, 0x21, 0x00


	//----- nvinfo : EIATTR_KPARAM_INFO
	.align		4
.L_31:
        /*00c8*/ 	.byte	0x04, 0x17
        /*00ca*/ 	.short	(.L_33 - .L_32)
.L_32:
        /*00cc*/ 	.word	0x00000000
        /*00d0*/ 	.short	0x0004
        /*00d2*/ 	.short	0x0020
        /*00d4*/ 	.byte	0x00, 0xf5, 0x21, 0x00


	//----- nvinfo : EIATTR_KPARAM_INFO
	.align		4
.L_33:
        /*00d8*/ 	.byte	0x04, 0x17
        /*00da*/ 	.short	(.L_35 - .L_34)
.L_34:
        /*00dc*/ 	.word	0x00000000
        /*00e0*/ 	.short	0x0003
        /*00e2*/ 	.short	0x0018
        /*00e4*/ 	.byte	0x00, 0xf5, 0x21, 0x00


	//----- nvinfo : EIATTR_KPARAM_INFO
	.align		4
.L_35:
        /*00e8*/ 	.byte	0x04, 0x17
        /*00ea*/ 	.short	(.L_37 - .L_36)
.L_36:
        /*00ec*/ 	.word	0x00000000
        /*00f0*/ 	.short	0x0002
        /*00f2*/ 	.short	0x0010
        /*00f4*/ 	.byte	0x00, 0xf5, 0x21, 0x00


	//----- nvinfo : EIATTR_KPARAM_INFO
	.align		4
.L_37:
        /*00f8*/ 	.byte	0x04, 0x17
        /*00fa*/ 	.short	(.L_39 - .L_38)
.L_38:
        /*00fc*/ 	.word	0x00000000
        /*0100*/ 	.short	0x0001
        /*0102*/ 	.short	0x0008
        /*0104*/ 	.byte	0x00, 0xf5, 0x21, 0x00


	//----- nvinfo : EIATTR_KPARAM_INFO
	.align		4
.L_39:
        /*0108*/ 	.byte	0x04, 0x17
        /*010a*/ 	.short	(.L_41 - .L_40)
.L_40:
        /*010c*/ 	.word	0x00000000
        /*0110*/ 	.short	0x0000
        /*0112*/ 	.short	0x0000
        /*0114*/ 	.byte	0x00, 0xf5, 0x21, 0x00


	//----- nvinfo : EIATTR_SPARSE_MMA_MASK
	.align		4
.L_41:
        /*0118*/ 	.byte	0x03, 0x50
        /*011a*/ 	.short	0x0000


	//----- nvinfo : EIATTR_MAXREG_COUNT
	.align		4
        /*011c*/ 	.byte	0x03, 0x1b
        /*011e*/ 	.short	0x00ff


	//----- nvinfo : EIATTR_NUM_BARRIERS
	.align		4
        /*0120*/ 	.byte	0x02, 0x4c
        /*0122*/ 	.byte	0x01
	.zero		1


	//----- nvinfo : EIATTR_MERCURY_ISA_VERSION
	.align		4
        /*0124*/ 	.byte	0x03, 0x5f
        /*0126*/ 	.short	0x0101


	//----- nvinfo : EIATTR_VRC_CTA_INIT_COUNT
	.align		4
        /*0128*/ 	.byte	0x02, 0x4a
	.zero		1
	.zero		1


	//----- nvinfo : EIATTR_EXIT_INSTR_OFFSETS
	.align		4
        /*012c*/ 	.byte	0x04, 0x1c
        /*012e*/ 	.short	(.L_43 - .L_42)


	//   ....[0]....
.L_42:
        /*0130*/ 	.word	0x00000500


	//   ....[1]....
        /*0134*/ 	.word	0x00000530


	//   ....[2]....
        /*0138*/ 	.word	0x00000a90


	//   ....[3]....
        /*013c*/ 	.word	0x00000ae0


	//   ....[4]....
        /*0140*/ 	.word	0x00001030


	//----- nvinfo : EIATTR_CRS_STACK_SIZE
	.align		4
.L_43:
        /*0144*/ 	.byte	0x04, 0x1e
        /*0146*/ 	.short	(.L_45 - .L_44)
.L_44:
        /*0148*/ 	.word	0x00000000


	//----- nvinfo : EIATTR_CBANK_PARAM_SIZE
	.align		4
.L_45:
        /*014c*/ 	.byte	0x03, 0x19
        /*014e*/ 	.short	0x0074


	//----- nvinfo : EIATTR_PARAM_CBANK
	.align		4
        /*0150*/ 	.byte	0x04, 0x0a
        /*0152*/ 	.short	(.L_47 - .L_46)
	.align		4
.L_46:
        /*0154*/ 	.word	index@(.nv.constant0._Z36GMMNLSE_sponRS_sum_with_polarizationP7double2S0_PKS_S2_PKdPKhPKjS8_S4_S6_S8_S8_bjjjj)
        /*0158*/ 	.short	0x0380
        /*015a*/ 	.short	0x0074


	//----- nvinfo : EIATTR_SW_WAR
	.align		4
.L_47:
        /*015c*/ 	.byte	0x04, 0x36
        /*015e*/ 	.short	(.L_49 - .L_48)
.L_48:
        /*0160*/ 	.word	0x00000008
.L_49:


//--------------------- .nv.callgraph             --------------------------
	.section	.nv.callgraph,"",@"SHT_CUDA_CALLGRAPH"
	.align	4
	.sectionentsize	8
	.align		4
        /*0000*/ 	.word	0x00000000
	.align		4
        /*0004*/ 	.word	0xffffffff
	.align		4
        /*0008*/ 	.word	0x00000000
	.align		4
        /*000c*/ 	.word	0xfffffffe
	.align		4
        /*0010*/ 	.word	0x00000000
	.align		4
        /*0014*/ 	.word	0xfffffffd
	.align		4
        /*0018*/ 	.word	0x00000000
	.align		4
        /*001c*/ 	.word	0xfffffffc


//--------------------- .text._Z36GMMNLSE_sponRS_sum_with_polarizationP7double2S0_PKS_S2_PKdPKhPKjS8_S4_S6_S8_S8_bjjjj --------------------------
	.section	.text._Z36GMMNLSE_sponRS_sum_with_polarizationP7double2S0_PKS_S2_PKdPKhPKjS8_S4_S6_S8_S8_bjjjj,"ax",@progbits
	.align	128
        .global         _Z36GMMNLSE_sponRS_sum_with_polarizationP7double2S0_PKS_S2_PKdPKhPKjS8_S4_S6_S8_S8_bjjjj
        .type           _Z36GMMNLSE_sponRS_sum_with_polarizationP7double2S0_PKS_S2_PKdPKhPKjS8_S4_S6_S8_S8_bjjjj,@function
        .size           _Z36GMMNLSE_sponRS_sum_with_polarizationP7double2S0_PKS_S2_PKdPKhPKjS8_S4_S6_S8_S8_bjjjj,(.L_x_14 - _Z36GMMNLSE_sponRS_sum_with_polarizationP7double2S0_PKS_S2_PKdPKhPKjS8_S4_S6_S8_S8_bjjjj)
        .other          _Z36GMMNLSE_sponRS_sum_with_polarizationP7double2S0_PKS_S2_PKdPKhPKjS8_S4_S6_S8_S8_bjjjj,@"STO_CUDA_ENTRY STV_DEFAULT"
_Z36GMMNLSE_sponRS_sum_with_polarizationP7double2S0_PKS_S2_PKdPKhPKjS8_S4_S6_S8_S8_bjjjj:
.text._Z36GMMNLSE_sponRS_sum_with_polarizationP7double2S0_PKS_S2_PKdPKhPKjS8_S4_S6_S8_S8_bjjjj:
[----:B------:R-:W-:Y:S01]  /*0000*/  LDC R1, c[0x0][0x37c] ;  /* 0x0000df00ff017b82 */ /* 0x000fe20000000800 */
[----:B------:R-:W0:Y:S07]  /*0010*/  LDCU.64 UR4, c[0x0][0x3e8] ;  /* 0x00007d00ff0477ac */ /* 0x000e2e0008000a00 */
[----:B------:R-:W1:Y:S01]  /*0020*/  LDC R13, c[0x0][0x3f0] ;  /* 0x0000fc00ff0d7b82 */ /* 0x000e620000000800 */
[----:B------:R-:W2:Y:S01]  /*0030*/  S2R R12, SR_TID.X ;  /* 0x00000000000c7919 */ /* 0x000ea20000002100 */
[----:B------:R-:W3:Y:S01]  /*0040*/  LDCU UR6, c[0x0][0x3e4] ;  /* 0x00007c80ff0677ac */ /* 0x000ee20008000800 */
[----:B------:R-:W4:Y:S05]  /*0050*/  LDCU.64 UR8, c[0x0][0x358] ;  /* 0x00006b00ff0877ac */ /* 0x000f2a0008000a00 */
[----:B------:R-:W4:Y:S08]  /*0060*/  S2UR UR7, SR_CTAID.X ;  /* 0x00000000000779c3 */ /* 0x000f300000002500 */
[----:B------:R-:W4:Y:S01]  /*0070*/  LDC.64 R8, c[0x0][0x398] ;  /* 0x0000e600ff087b82 */ /* 0x000f220000000a00 */
[----:B0-----:R-:W0:Y:S01]  /*0080*/  I2F.U32.RP R0, UR5 ;  /* 0x0000000500007d06 */ /* 0x001e220008209000 */
[----:B------:R-:W-:Y:S01]  /*0090*/  ISETP.NE.U32.AND P2, PT, RZ, UR5, PT ;  /* 0x00000005ff007c0c */ /* 0x000fe2000bf45070 */
[----:B---3--:R-:W-:-:S05]  /*00a0*/  UIMAD UR4, UR4, UR6, URZ ;  /* 0x00000006040472a4 */ /* 0x008fca000f8e02ff */
[----:B------:R-:W3:Y:S01]  /*00b0*/  LDC.64 R16, c[0x0][0x3d0] ;  /* 0x0000f400ff107b82 */ /* 0x000ee20000000a00 */
[----:B-1----:R-:W1:Y:S07]  /*00c0*/  I2F.U32.RP R6, R13 ;  /* 0x0000000d00067306 */ /* 0x002e6e0000209000 */
[----:B------:R-:W3:Y:S01]  /*00d0*/  LDC.64 R14, c[0x0][0x3d8] ;  /* 0x0000f600ff0e7b82 */ /* 0x000ee20000000a00 */
[----:B0-----:R-:W0:Y:S08]  /*00e0*/  MUFU.RCP R0, R0 ;  /* 0x0000000000007308 */ /* 0x001e300000001000 */
[----:B-1----:R-:W1:Y:S01]  /*00f0*/  MUFU.RCP R6, R6 ;  /* 0x0000000600067308 */ /* 0x002e620000001000 */
[----:B0-----:R-:W-:-:S07]  /*0100*/  VIADD R2, R0, 0xffffffe ;  /* 0x0ffffffe00027836 */ /* 0x001fce0000000000 */
[----:B------:R0:W2:Y:S01]  /*0110*/  F2I.FTZ.U32.TRUNC.NTZ R3, R2 ;  /* 0x0000000200037305 */ /* 0x0000a2000021f000 */
[----:B-1----:R-:W-:-:S07]  /*0120*/  VIADD R4, R6, 0xffffffe ;  /* 0x0ffffffe06047836 */ /* 0x002fce0000000000 */
[----:B------:R1:W4:Y:S01]  /*0130*/  F2I.FTZ.U32.TRUNC.NTZ R5, R4 ;  /* 0x0000000400057305 */ /* 0x000322000021f000 */
[----:B0-----:R-:W-:Y:S02]  /*0140*/  IMAD.MOV.U32 R2, RZ, RZ, RZ ;  /* 0x000000ffff027224 */ /* 0x001fe400078e00ff */
[----:B--2---:R-:W-:Y:S02]  /*0150*/  IMAD.MOV R7, RZ, RZ, -R3 ;  /* 0x000000ffff077224 */ /* 0x004fe400078e0a03 */
[----:B-1----:R-:W-:Y:S02]  /*0160*/  IMAD.MOV.U32 R4, RZ, RZ, RZ ;  /* 0x000000ffff047224 */ /* 0x002fe400078e00ff */
[----:B------:R-:W-:Y:S01]  /*0170*/  IMAD R7, R7, UR5, RZ ;  /* 0x0000000507077c24 */ /* 0x000fe2000f8e02ff */
[----:B----4-:R-:W-:-:S03]  /*0180*/  IADD3 R0, PT, PT, RZ, -R5, RZ ;  /* 0x80000005ff007210 */ /* 0x010fc60007ffe0ff */
[----:B------:R-:W-:-:S04]  /*0190*/  IMAD.HI.U32 R3, R3, R7, R2 ;  /* 0x0000000703037227 */ /* 0x000fc800078e0002 */
[----:B------:R-:W-:Y:S02]  /*01a0*/  IMAD R7, R0, R13, RZ ;  /* 0x0000000d00077224 */ /* 0x000fe400078e02ff */
[----:B------:R-:W-:-:S04]  /*01b0*/  IMAD.HI.U32 R0, R3, R12, RZ ;  /* 0x0000000c03007227 */ /* 0x000fc800078e00ff */
[----:B------:R-:W-:-:S04]  /*01c0*/  IMAD.HI.U32 R3, R5, R7, R4 ;  /* 0x0000000705037227 */ /* 0x000fc800078e0004 */
[----:B------:R-:W-:Y:S02]  /*01d0*/  IMAD.MOV R5, RZ, RZ, -R0 ;  /* 0x000000ffff057224 */ /* 0x000fe400078e0a00 */
[----:B------:R-:W-:-:S04]  /*01e0*/  IMAD.HI.U32 R3, R3, UR7, RZ ;  /* 0x0000000703037c27 */ /* 0x000fc8000f8e00ff */
[----:B------:R-:W-:Y:S01]  /*01f0*/  IMAD R2, R5, UR5, R12 ;  /* 0x0000000505027c24 */ /* 0x000fe2000f8e020c */
[----:B------:R-:W-:-:S04]  /*0200*/  IADD3 R4, PT, PT, -R3, RZ, RZ ;  /* 0x000000ff03047210 */ /* 0x000fc80007ffe1ff */
[----:B------:R-:W-:Y:S01]  /*0210*/  ISETP.GE.U32.AND P4, PT, R2, UR5, PT ;  /* 0x0000000502007c0c */ /* 0x000fe2000bf86070 */
[----:B------:R-:W-:-:S05]  /*0220*/  IMAD R4, R13, R4, UR7 ;  /* 0x000000070d047e24 */ /* 0x000fca000f8e0204 */
[----:B------:R-:W-:-:S07]  /*0230*/  ISETP.GE.U32.AND P0, PT, R4, R13, PT ;  /* 0x0000000d0400720c */ /* 0x000fce0003f06070 */
[----:B------:R-:W-:Y:S02]  /*0240*/  @P4 VIADD R2, R2, -UR5 ;  /* 0x8000000502024c36 */ /* 0x000fe40008000000 */
[----:B------:R-:W-:Y:S01]  /*0250*/  @P4 VIADD R0, R0, 0x1 ;  /* 0x0000000100004836 */ /* 0x000fe20000000000 */
[----:B------:R-:W-:Y:S02]  /*0260*/  ISETP.NE.U32.AND P4, PT, R13, RZ, PT ;  /* 0x000000ff0d00720c */ /* 0x000fe40003f85070 */
[----:B------:R-:W-:Y:S01]  /*0270*/  ISETP.GE.U32.AND P1, PT, R2, UR5, PT ;  /* 0x0000000502007c0c */ /* 0x000fe2000bf26070 */
[----:B------:R-:W-:Y:S02]  /*0280*/  @P0 IMAD.IADD R4, R4, 0x1, -R13 ;  /* 0x0000000104040824 */ /* 0x000fe400078e0a0d */
[----:B------:R-:W-:-:S03]  /*0290*/  @P0 VIADD R3, R3, 0x1 ;  /* 0x0000000103030836 */ /* 0x000fc60000000000 */
[----:B------:R-:W-:Y:S02]  /*02a0*/  ISETP.GE.U32.AND P3, PT, R4, R13, PT ;  /* 0x0000000d0400720c */ /* 0x000fe40003f66070 */
[----:B------:R-:W0:Y:S05]  /*02b0*/  LDC.64 R4, c[0x0][0x390] ;  /* 0x0000e400ff047b82 */ /* 0x000e2a0000000a00 */
[----:B------:R-:W-:Y:S02]  /*02c0*/  @P1 IADD3 R0, PT, PT, R0, 0x1, RZ ;  /* 0x0000000100001810 */ /* 0x000fe40007ffe0ff */
[----:B------:R-:W-:Y:S02]  /*02d0*/  ISETP.GE.U32.AND P1, PT, R12, UR5, PT ;  /* 0x000000050c007c0c */ /* 0x000fe4000bf26070 */
[----:B------:R-:W-:-:S02]  /*02e0*/  @!P2 LOP3.LUT R0, RZ, UR5, RZ, 0x33, !PT ;  /* 0x00000005ff00ac12 */ /* 0x000fc4000f8e33ff */
[----:B------:R-:W-:Y:S01]  /*02f0*/  @P3 VIADD R3, R3, 0x1 ;  /* 0x0000000103033836 */ /* 0x000fe20000000000 */
[----:B------:R-:W-:Y:S02]  /*0300*/  @!P4 LOP3.LUT R3, RZ, R13, RZ, 0x33, !PT ;  /* 0x0000000dff03c212 */ /* 0x000fe400078e33ff */
[----:B------:R-:W-:-:S04]  /*0310*/  IMAD.MOV R7, RZ, RZ, -R0 ;  /* 0x000000ffff077224 */ /* 0x000fc800078e0a00 */
[----:B------:R-:W-:-:S04]  /*0320*/  IMAD R2, R7, UR5, R12 ;  /* 0x0000000507027c24 */ /* 0x000fc8000f8e020c */
[----:B------:R-:W-:-:S04]  /*0330*/  @!P1 IMAD R7, R2, UR4, R3 ;  /* 0x0000000402079c24 */ /* 0x000fc8000f8e0203 */
[----:B0-----:R-:W-:-:S04]  /*0340*/  @!P1 IMAD.WIDE.U32 R4, R7, 0x10, R4 ;  /* 0x0000001007049825 */ /* 0x001fc800078e0004 */
[----:B------:R-:W-:Y:S02]  /*0350*/  @!P1 IMAD.WIDE.U32 R8, R7, 0x10, R8 ;  /* 0x0000001007089825 */ /* 0x000fe400078e0008 */
[----:B------:R-:W2:Y:S04]  /*0360*/  @!P1 LDG.E.128 R4, desc[UR8][R4.64] ;  /* 0x0000000804049981 */ /* 0x000ea8000c1e1d00 */
[----:B------:R-:W4:Y:S01]  /*0370*/  @!P1 LDG.E.128 R8, desc[UR8][R8.64] ;  /* 0x0000000808089981 */ /* 0x000f22000c1e1d00 */
[----:B------:R-:W-:Y:S01]  /*0380*/  @!P1 MOV R18, 0x400 ;  /* 0x0000040000129802 */ /* 0x000fe20000000f00 */
[----:B---3--:R-:W-:Y:S01]  /*0390*/  IMAD.WIDE.U32 R16, R12, 0x4, R16 ;  /* 0x000000040c107825 */ /* 0x008fe200078e0010 */
[----:B------:R-:W0:Y:S02]  /*03a0*/  @!P1 S2R R21, SR_CgaCtaId ;  /* 0x0000000000159919 */ /* 0x000e240000008800 */
[----:B------:R-:W-:Y:S01]  /*03b0*/  @!P1 IADD3 R20, PT, PT, R18, 0x200, RZ ;  /* 0x0000020012149810 */ /* 0x000fe20007ffe0ff */
[----:B------:R-:W-:Y:S01]  /*03c0*/  IMAD.WIDE.U32 R14, R12, 0x4, R14 ;  /* 0x000000040c0e7825 */ /* 0x000fe200078e000e */
[----:B0-----:R-:W-:-:S02]  /*03d0*/  @!P1 LEA R19, R21, R18, 0x18 ;  /* 0x0000001215139211 */ /* 0x001fc400078ec0ff */
[----:B------:R-:W-:-:S03]  /*03e0*/  @!P1 LEA R21, R21, R20, 0x18 ;  /* 0x0000001415159211 */ /* 0x000fc600078ec0ff */
[C---:B------:R-:W-:Y:S02]  /*03f0*/  @!P1 IMAD R23, R2.reuse, 0x10, R19 ;  /* 0x0000001002179824 */ /* 0x040fe400078e0213 */
[----:B------:R-:W-:Y:S01]  /*0400*/  @!P1 IMAD R25, R2, 0x10, R21 ;  /* 0x0000001002199824 */ /* 0x000fe200078e0215 */
[----:B------:R-:W0:Y:S01]  /*0410*/  LDC.64 R18, c[0x0][0x3b0] ;  /* 0x0000ec00ff127b82 */ /* 0x000e220000000a00 */
[----:B------:R-:W-:-:S07]  /*0420*/  IMAD.MOV R22, RZ, RZ, -R3 ;  /* 0x000000ffff167224 */ /* 0x000fce00078e0a03 */
[----:B------:R-:W1:Y:S01]  /*0430*/  LDC.64 R20, c[0x0][0x3b8] ;  /* 0x0000ee00ff147b82 */ /* 0x000e620000000a00 */
[----:B--2---:R0:W-:Y:S04]  /*0440*/  @!P1 STS.128 [R23], R4 ;  /* 0x0000000417009388 */ /* 0x0041e80000000c00 */
[----:B----4-:R2:W-:Y:S03]  /*0450*/  @!P1 STS.128 [R25], R8 ;  /* 0x0000000819009388 */ /* 0x0105e60000000c00 */
[----:B------:R-:W-:Y:S06]  /*0460*/  BAR.SYNC.DEFER_BLOCKING 0x0 ;  /* 0x0000000000007b1d */ /* 0x000fec0000010000 */
[----:B------:R2:W5:Y:S04]  /*0470*/  LDG.E R16, desc[UR8][R16.64] ;  /* 0x0000000810107981 */ /* 0x000568000c1e1900 */
[----:B------:R2:W5:Y:S01]  /*0480*/  LDG.E R15, desc[UR8][R14.64] ;  /* 0x000000080e0f7981 */ /* 0x000562000c1e1900 */
[----:B------:R-:W-:Y:S01]  /*0490*/  IMAD R22, R13, R22, UR7 ;  /* 0x000000070d167e24 */ /* 0x000fe2000f8e0216 */
[----:B------:R-:W-:Y:S01]  /*04a0*/  UIMAD UR6, UR4, UR5, URZ ;  /* 0x00000005040672a4 */ /* 0x000fe2000f8e02ff */
[----:B0-----:R-:W-:-:S03]  /*04b0*/  IMAD.WIDE.U32 R4, R12, 0x4, R18 ;  /* 0x000000040c047825 */ /* 0x001fc600078e0012 */
[----:B------:R-:W-:Y:S01]  /*04c0*/  ISETP.NE.AND P0, PT, R22, 0x1, PT ;  /* 0x000000011600780c */ /* 0x000fe20003f05270 */
[----:B-1----:R-:W-:-:S12]  /*04d0*/  IMAD.WIDE.U32 R12, R12, 0x4, R20 ;  /* 0x000000040c0c7825 */ /* 0x002fd800078e0014 */
[----:B--2---:R-:W-:Y:S05]  /*04e0*/  @!P0 BRA `(.L_x_0) ;  /* 0x00000004006c8947 */ /* 0x004fea0003800000 */
[----:B------:R-:W-:-:S13]  /*04f0*/  ISETP.NE.AND P0, PT, R22, RZ, PT ;  /* 0x000000ff1600720c */ /* 0x000fda0003f05270 */
[----:B------:R-:W-:Y:S05]  /*0500*/  @P0 EXIT ;  /* 0x000000000000094d */ /* 0x000fea0003800000 */
[----:B------:R-:W2:Y:S02]  /*0510*/  LDG.E R34, desc[UR8][R4.64] ;  /* 0x0000000804227981 */ /* 0x000ea4000c1e1900 */
[----:B--2---:R-:W-:-:S13]  /*0520*/  ISETP.NE.AND P0, PT, R34, RZ, PT ;  /* 0x000000ff2200720c */ /* 0x004fda0003f05270 */
[----:B------:R-:W-:Y:S05]  /*0530*/  @!P0 EXIT ;  /* 0x000000000000894d */ /* 0x000fea0003800000 */
[----:B------:R-:W2:Y:S01]  /*0540*/  LDG.E R13, desc[UR8][R12.64] ;  /* 0x000000080c0d7981 */ /* 0x000ea2000c1e1900 */
[----:B------:R-:W-:Y:S01]  /*0550*/  IADD3 R24, PT, PT, R34, -0x1, RZ ;  /* 0xffffffff22187810 */ /* 0x000fe20007ffe0ff */
[----:B------:R-:W0:Y:S01]  /*0560*/  LDCU.64 UR10, c[0x0][0x3a8] ;  /* 0x00007500ff0a77ac */ /* 0x000e220008000a00 */
[----:B------:R-:W-:Y:S01]  /*0570*/  BSSY.RECONVERGENT B0, `(.L_x_1) ;  /* 0x000004c000007945 */ /* 0x000fe20003800200 */
[----:B------:R-:W-:Y:S01]  /*0580*/  CS2R R6, SRZ ;  /* 0x0000000000067805 */ /* 0x000fe2000001ff00 */
[----:B--2---:R-:W-:-:S05]  /*0590*/  VIADD R5, R13, 0xffffffff ;  /* 0xffffffff0d057836 */ /* 0x004fca0000000000 */
[----:B------:R-:W-:Y:S02]  /*05a0*/  ISETP.GE.U32.AND P0, PT, R24, R5, PT ;  /* 0x000000051800720c */ /* 0x000fe40003f06070 */
[----:B------:R-:W-:-:S11]  /*05b0*/  CS2R R4, SRZ ;  /* 0x0000000000047805 */ /* 0x000fd6000001ff00 */
[----:B0-----:R-:W-:Y:S05]  /*05c0*/  @P0 BRA `(.L_x_2) ;  /* 0x0000000400180947 */ /* 0x001fea0003800000 */
[----:B------:R-:W0:Y:S01]  /*05d0*/  S2R R32, SR_CgaCtaId ;  /* 0x0000000000207919 */ /* 0x000e220000008800 */
[----:B------:R-:W-:Y:S02]  /*05e0*/  MOV R25, 0x400 ;  /* 0x0000040000197802 */ /* 0x000fe40000000f00 */
[----:B------:R-:W-:Y:S02]  /*05f0*/  CS2R R6, SRZ ;  /* 0x0000000000067805 */ /* 0x000fe4000001ff00 */
[C---:B------:R-:W-:Y:S01]  /*0600*/  IADD3 R33, PT, PT, R34.reuse, -R13, RZ ;  /* 0x8000000d22217210 */ /* 0x040fe20007ffe0ff */
[----:B------:R-:W-:Y:S02]  /*0610*/  IMAD.SHL.U32 R34, R34, 0x4, RZ ;  /* 0x0000000422227824 */ /* 0x000fe400078e00ff */
[----:B------:R-:W-:Y:S01]  /*0620*/  VIADD R5, R25, 0x200 ;  /* 0x0000020019057836 */ /* 0x000fe20000000000 */
[----:B0-----:R-:W-:-:S04]  /*0630*/  LEA R25, R32, R25, 0x18 ;  /* 0x0000001920197211 */ /* 0x001fc800078ec0ff */
[----:B------:R-:W-:Y:S02]  /*0640*/  LEA R32, R32, R5, 0x18 ;  /* 0x0000000520207211 */ /* 0x000fe400078ec0ff */
[----:B------:R-:W-:-:S07]  /*0650*/  CS2R R4, SRZ ;  /* 0x0000000000047805 */ /* 0x000fce000001ff00 */
.L_x_6:
[----:B------:R-:W-:Y:S01]  /*0660*/  VIADD R8, R34, 0xfffffffc ;  /* 0xfffffffc22087836 */ /* 0x000fe20000000000 */
[----:B------:R-:W0:Y:S04]  /*0670*/  LDC.64 R26, c[0x0][0x3a0] ;  /* 0x0000e800ff1a7b82 */ /* 0x000e280000000a00 */
[----:B------:R-:W-:-:S04]  /*0680*/  IADD3 R30, P0, PT, R8, UR10, RZ ;  /* 0x0000000a081e7c10 */ /* 0x000fc8000ff1e0ff */
[----:B------:R-:W-:-:S05]  /*0690*/  LEA.HI.X.SX32 R31, R8, UR11, 0x1, P0 ;  /* 0x0000000b081f7c11 */ /* 0x000fca00080f0eff */
[----:B------:R-:W2:Y:S04]  /*06a0*/  LDG.E.U8 R28, desc[UR8][R30.64+0x2] ;  /* 0x000002081e1c7981 */ /* 0x000ea8000c1e1100 */
[----:B------:R-:W3:Y:S01]  /*06b0*/  LDG.E.U8 R29, desc[UR8][R30.64+0x3] ;  /* 0x000003081e1d7981 */ /* 0x000ee2000c1e1100 */
[----:B------:R-:W-:Y:S01]  /*06c0*/  VIADD R33, R33, 0x1 ;  /* 0x0000000121217836 */ /* 0x000fe20000000000 */
[----:B------:R-:W-:Y:S04]  /*06d0*/  BSSY.RECONVERGENT B1, `(.L_x_3) ;  /* 0x0000031000017945 */ /* 0x000fe80003800200 */
[----:B------:R-:W-:Y:S01]  /*06e0*/  ISETP.NE.AND P2, PT, R33, RZ, PT ;  /* 0x000000ff2100720c */ /* 0x000fe20003f45270 */
[----:B0-----:R-:W-:Y:S01]  /*06f0*/  IMAD.WIDE R26, R24, 0x8, R26 ;  /* 0x00000008181a7825 */ /* 0x001fe200078e021a */
[----:B--2---:R-:W-:-:S03]  /*0700*/  LEA R8, R28, R25, 0x4 ;  /* 0x000000191c087211 */ /* 0x004fc600078e20ff */
[C---:B------:R-:W-:Y:S02]  /*0710*/  IMAD R12, R28.reuse, 0x10, R32 ;  /* 0x000000101c0c7824 */ /* 0x040fe400078e0220 */
[C---:B---3-5:R-:W-:Y:S01]  /*0720*/  IMAD R16, R29.reuse, 0x10, R25 ;  /* 0x000000101d107824 */ /* 0x068fe200078e0219 */
[C---:B------:R-:W-:Y:S01]  /*0730*/  LEA R20, R29.reuse, R32, 0x4 ;  /* 0x000000201d147211 */ /* 0x040fe200078e20ff */
[----:B------:R-:W0:Y:S01]  /*0740*/  LDS.128 R8, [R8+-0x10] ;  /* 0xfffff00008087984 */ /* 0x000e220000000c00 */
[CC--:B------:R-:W-:Y:S02]  /*0750*/  ISETP.NE.AND P1, PT, R28.reuse, R29.reuse, PT ;  /* 0x0000001d1c00720c */ /* 0x0c0fe40003f25270 */
[----:B------:R-:W-:Y:S01]  /*0760*/  ISETP.NE.AND P3, PT, R28, R29, PT ;  /* 0x0000001d1c00720c */ /* 0x000fe20003f65270 */
[----:B------:R-:W1:Y:S01]  /*0770*/  LDS.128 R12, [R12+-0x10] ;  /* 0xfffff0000c0c7984 */ /* 0x000e620000000c00 */
[----:B------:R-:W-:-:S03]  /*0780*/  LOP3.LUT R28, R29, 0x1, R28, 0x48, !PT ;  /* 0x000000011d1c7812 */ /* 0x000fc600078e481c */
[----:B------:R-:W2:Y:S01]  /*0790*/  LDS.128 R16, [R16+-0x10] ;  /* 0xfffff00010107984 */ /* 0x000ea20000000c00 */
[----:B------:R-:W-:-:S03]  /*07a0*/  ISETP.NE.U32.AND P0, PT, R28, 0x1, PT ;  /* 0x000000011c00780c */ /* 0x000fc60003f05070 */
[----:B------:R-:W3:Y:S10]  /*07b0*/  LDS.128 R20, [R20+-0x10] ;  /* 0xfffff00014147984 */ /* 0x000ef40000000c00 */
[----:B------:R-:W-:Y:S05]  /*07c0*/  @P0 BRA P3, `(.L_x_4) ;  /* 0x0000000000580947 */ /* 0x000fea0001800000 */
[----:B------:R-:W4:Y:S01]  /*07d0*/  LDG.E.64 R26, desc[UR8][R26.64] ;  /* 0x000000081a1a7981 */ /* 0x000f22000c1e1b00 */
[-C--:B0--3--:R-:W-:Y:S02]  /*07e0*/  DMUL R28, R10, R22.reuse ;  /* 0x000000160a1c7228 */ /* 0x089fe40000000000 */
[----:B-1----:R-:W-:-:S06]  /*07f0*/  DMUL R30, R14, R22 ;  /* 0x000000160e1e7228 */ /* 0x002fcc0000000000 */
[C---:B------:R-:W-:Y:S02]  /*0800*/  DFMA R28, R8.reuse, R20, R28 ;  /* 0x00000014081c722b */ /* 0x040fe4000000001c */
[-C--:B------:R-:W-:Y:S02]  /*0810*/  @P1 DMUL R8, R8, R22.reuse ;  /* 0x0000001608081228 */ /* 0x080fe40000000000 */
[C---:B------:R-:W-:Y:S02]  /*0820*/  @P1 DMUL R22, R12.reuse, R22 ;  /* 0x000000160c161228 */ /* 0x040fe40000000000 */
[----:B------:R-:W-:-:S04]  /*0830*/  DFMA R30, R12, R20, R30 ;  /* 0x000000140c1e722b */ /* 0x000fc8000000001e */
[----:B------:R-:W-:Y:S02]  /*0840*/  @P1 DFMA R8, R10, R20, -R8 ;  /* 0x000000140a08122b */ /* 0x000fe40000000808 */
[----:B--2---:R-:W-:Y:S02]  /*0850*/  @P1 DMUL R10, R18, R14 ;  /* 0x0000000e120a1228 */ /* 0x004fe40000000000 */
[----:B------:R-:W-:Y:S02]  /*0860*/  @P1 DFMA R22, R14, R20, -R22 ;  /* 0x000000140e16122b */ /* 0x000fe40000000816 */
[----:B------:R-:W-:-:S04]  /*0870*/  @P1 DMUL R18, R18, R12 ;  /* 0x0000000c12121228 */ /* 0x000fc80000000000 */
[----:B------:R-:W-:Y:S02]  /*0880*/  @P1 DFMA R10, R16, R12, R10 ;  /* 0x0000000c100a122b */ /* 0x000fe4000000000a */
[----:B------:R-:W-:Y:S02]  /*0890*/  @!P1 DFMA R12, R28, 2, R30 ;  /* 0x400000001c0c982b */ /* 0x000fe4000000001e */
[----:B------:R-:W-:Y:S02]  /*08a0*/  @P1 DFMA R18, R16, R14, -R18 ;  /* 0x0000000e1012122b */ /* 0x000fe40000000812 */
[----:B------:R-:W-:Y:S02]  /*08b0*/  @P1 DADD R28, R30, R28 ;  /* 0x000000001e1c1229 */ /* 0x000fe4000000001c */
[----:B------:R-:W-:-:S06]  /*08c0*/  @P1 DADD R8, R22, R8 ;  /* 0x0000000016081229 */ /* 0x000fcc0000000008 */
[----:B------:R-:W-:Y:S02]  /*08d0*/  @P1 DADD R10, R28, R10 ;  /* 0x000000001c0a1229 */ /* 0x000fe4000000000a */
[----:B------:R-:W-:Y:S02]  /*08e0*/  @P1 DADD R8, R8, R18 ;  /* 0x0000000008081229 */ /* 0x000fe40000000012 */
[----:B----4-:R-:W-:-:S04]  /*08f0*/  @!P1 DMUL R12, R26, R12 ;  /* 0x0000000c1a0c9228 */ /* 0x010fc80000000000 */
[C---:B------:R-:W-:Y:S02]  /*0900*/  @P1 DMUL R12, R26.reuse, R10 ;  /* 0x0000000a1a0c1228 */ /* 0x040fe40000000000 */
[----:B------:R-:W-:Y:S01]  /*0910*/  @P1 DFMA R6, R26, R8, R6 ;  /* 0x000000081a06122b */ /* 0x000fe20000000006 */
[----:B------:R-:W-:Y:S10]  /*0920*/  BRA `(.L_x_5) ;  /* 0x00000000002c7947 */ /* 0x000ff40003800000 */
.L_x_4:
[----:B------:R-:W4:Y:S01]  /*0930*/  LDG.E.64 R26, desc[UR8][R26.64] ;  /* 0x000000081a1a7981 */ /* 0x000f22000c1e1b00 */
[-C--:B0--3--:R-:W-:Y:S02]  /*0940*/  DMUL R10, R10, R22.reuse ;  /* 0x000000160a0a7228 */ /* 0x089fe40000000000 */
[----:B-1----:R-:W-:Y:S02]  /*0950*/  DMUL R22, R14, R22 ;  /* 0x000000160e167228 */ /* 0x002fe40000000000 */
[----:B--2---:R-:W-:-:S04]  /*0960*/  DMUL R14, R18, R14 ;  /* 0x0000000e120e7228 */ /* 0x004fc80000000000 */
[-C--:B------:R-:W-:Y:S02]  /*0970*/  DFMA R10, R8, R20.reuse, R10 ;  /* 0x00000014080a722b */ /* 0x080fe4000000000a */
[----:B------:R-:W-:Y:S02]  /*0980*/  DFMA R22, R12, R20, R22 ;  /* 0x000000140c16722b */ /* 0x000fe40000000016 */
[----:B------:R-:W-:-:S04]  /*0990*/  DFMA R14, R16, R12, R14 ;  /* 0x0000000c100e722b */ /* 0x000fc8000000000e */
[----:B------:R-:W-:-:S08]  /*09a0*/  DADD R10, R10, R10 ;  /* 0x000000000a0a7229 */ /* 0x000fd0000000000a */
[----:B------:R-:W-:-:S08]  /*09b0*/  DFMA R10, R22, 2, R10 ;  /* 0x40000000160a782b */ /* 0x000fd0000000000a */
[----:B------:R-:W-:-:S08]  /*09c0*/  DFMA R10, R14, 2, R10 ;  /* 0x400000000e0a782b */ /* 0x000fd0000000000a */
[----:B----4-:R-:W-:-:S11]  /*09d0*/  DMUL R12, R26, R10 ;  /* 0x0000000a1a0c7228 */ /* 0x010fd60000000000 */
.L_x_5:
[----:B------:R-:W-:Y:S05]  /*09e0*/  BSYNC.RECONVERGENT B1 ;  /* 0x0000000000017941 */ /* 0x000fea0003800200 */
.L_x_3:
[----:B------:R-:W-:Y:S01]  /*09f0*/  DADD R4, R12, R4 ;  /* 0x000000000c047229 */ /* 0x000fe20000000004 */
[----:B------:R-:W-:Y:S01]  /*0a00*/  VIADD R24, R24, 0x1 ;  /* 0x0000000118187836 */ /* 0x000fe20000000000 */
[----:B------:R-:W-:Y:S01]  /*0a10*/  IADD3 R34, PT, PT, R34, 0x4, RZ ;  /* 0x0000000422227810 */ /* 0x000fe20007ffe0ff */
[----:B------:R-:W-:Y:S08]  /*0a20*/  @P2 BRA `(.L_x_6) ;  /* 0xfffffffc000c2947 */ /* 0x000ff0000383ffff */
.L_x_2:
[----:B------:R-:W-:Y:S05]  /*0a30*/  BSYNC.RECONVERGENT B0 ;  /* 0x0000000000007941 */ /* 0x000fea0003800200 */
.L_x_1:
[----:B------:R-:W0:Y:S01]  /*0a40*/  LDC.64 R8, c[0x0][0x380] ;  /* 0x0000e000ff087b82 */ /* 0x000e220000000a00 */
[----:B------:R-:W-:-:S04]  /*0a50*/  IMAD R3, R0, UR4, R3 ;  /* 0x0000000400037c24 */ /* 0x000fc8000f8e0203 */
[----:B------:R-:W-:-:S04]  /*0a60*/  IMAD R3, R2, UR6, R3 ;  /* 0x0000000602037c24 */ /* 0x000fc8000f8e0203 */
[----:B0-----:R-:W-:-:S05]  /*0a70*/  IMAD.WIDE.U32 R2, R3, 0x10, R8 ;  /* 0x0000001003027825 */ /* 0x001fca00078e0008 */
[----:B------:R-:W-:Y:S01]  /*0a80*/  STG.E.128 desc[UR8][R2.64], R4 ;  /* 0x0000000402007986 */ /* 0x000fe2000c101d08 */
[----:B------:R-:W-:Y:S05]  /*0a90*/  EXIT ;  /* 0x000000000000794d */ /* 0x000fea0003800000 */
.L_x_0:
[----:B------:R-:W0:Y:S01]  /*0aa0*/  LDCU.U8 UR5, c[0x0][0x3e0] ;  /* 0x00007c00ff0577ac */ /* 0x000e220008000000 */
[----:B-----5:R-:W-:Y:S01]  /*0ab0*/  ISETP.NE.AND P0, PT, R16, RZ, PT ;  /* 0x000000ff1000720c */ /* 0x020fe20003f05270 */
[----:B0-----:R-:W-:-:S06]  /*0ac0*/  UPRMT UR5, UR5, 0x8880, URZ ;  /* 0x0000888005057896 */ /* 0x001fcc00080000ff */
[----:B------:R-:W-:-:S13]  /*0ad0*/  ISETP.EQ.OR P0, PT, RZ, UR5, !P0 ;  /* 0x00000005ff007c0c */ /* 0x000fda000c702670 */
[----:B------:R-:W-:Y:S05]  /*0ae0*/  @P0 EXIT ;  /* 0x000000000000094d */ /* 0x000fea0003800000 */
[----:B------:R-:W-:Y:S01]  /*0af0*/  VIADD R24, R16, 0xffffffff ;  /* 0xffffffff10187836 */ /* 0x000fe20000000000 */
[----:B------:R-:W0:Y:S01]  /*0b00*/  LDCU.64 UR10, c[0x0][0x3c8] ;  /* 0x00007900ff0a77ac */ /* 0x000e220008000a00 */
[----:B------:R-:W-:Y:S01]  /*0b10*/  VIADD R5, R15, 0xffffffff ;  /* 0xffffffff0f057836 */ /* 0x000fe20000000000 */
[----:B------:R-:W-:Y:S01]  /*0b20*/  BSSY.RECONVERGENT B0, `(.L_x_7) ;  /* 0x000004b000007945 */ /* 0x000fe20003800200 */
[----:B------:R-:W-:-:S03]  /*0b30*/  CS2R R6, SRZ ;  /* 0x0000000000067805 */ /* 0x000fc6000001ff00 */
[----:B------:R-:W-:Y:S02]  /*0b40*/  ISETP.GE.U32.AND P0, PT, R24, R5, PT ;  /* 0x000000051800720c */ /* 0x000fe40003f06070 */
[----:B------:R-:W-:-:S11]  /*0b50*/  CS2R R4, SRZ ;  /* 0x0000000000047805 */ /* 0x000fd6000001ff00 */
[----:B0-----:R-:W-:Y:S05]  /*0b60*/  @P0 BRA `(.L_x_8) ;  /* 0x0000000400180947 */ /* 0x001fea0003800000 */
[----:B------:R-:W0:Y:S01]  /*0b70*/  S2R R32, SR_CgaCtaId ;  /* 0x0000000000207919 */ /* 0x000e220000008800 */
[----:B------:R-:W-:Y:S01]  /*0b80*/  MOV R25, 0x400 ;  /* 0x0000040000197802 */ /* 0x000fe20000000f00 */
[C---:B------:R-:W-:Y:S01]  /*0b90*/  IMAD.IADD R33, R16.reuse, 0x1, -R15 ;  /* 0x0000000110217824 */ /* 0x040fe200078e0a0f */
[----:B------:R-:W-:Y:S01]  /*0ba0*/  CS2R R6, SRZ ;  /* 0x0000000000067805 */ /* 0x000fe2000001ff00 */
[----:B------:R-:W-:Y:S01]  /*0bb0*/  IMAD.SHL.U32 R34, R16, 0x4, RZ ;  /* 0x0000000410227824 */ /* 0x000fe200078e00ff */
[----:B------:R-:W-:Y:S02]  /*0bc0*/  IADD3 R5, PT, PT, R25, 0x200, RZ ;  /* 0x0000020019057810 */ /* 0x000fe40007ffe0ff */
[C---:B0-----:R-:W-:Y:S02]  /*0bd0*/  LEA R25, R32.reuse, R25, 0x18 ;  /* 0x0000001920197211 */ /* 0x041fe400078ec0ff */
[----:B------:R-:W-:Y:S02]  /*0be0*/  LEA R32, R32, R5, 0x18 ;  /* 0x0000000520207211 */ /* 0x000fe400078ec0ff */
[----:B------:R-:W-:-:S07]  /*0bf0*/  CS2R R4, SRZ ;  /* 0x0000000000047805 */ /* 0x000fce000001ff00 */
.L_x_12:
[----:B------:R-:W-:Y:S01]  /*0c00*/  IADD3 R8, PT, PT, R34, -0x4, RZ ;  /* 0xfffffffc22087810 */ /* 0x000fe20007ffe0ff */
[----:B------:R-:W0:Y:S03]  /*0c10*/  LDC.64 R26, c[0x0][0x3c0] ;  /* 0x0000f000ff1a7b82 */ /* 0x000e260000000a00 */
[----:B------:R-:W-:-:S04]  /*0c20*/  IADD3 R30, P0, PT, R8, UR10, RZ ;  /* 0x0000000a081e7c10 */ /* 0x000fc8000ff1e0ff */
[----:B------:R-:W-:-:S05]  /*0c30*/  LEA.HI.X.SX32 R31, R8, UR11, 0x1, P0 ;  /* 0x0000000b081f7c11 */ /* 0x000fca00080f0eff */
[----:B------:R-:W2:Y:S04]  /*0c40*/  LDG.E.U8 R28, desc[UR8][R30.64+0x2] ;  /* 0x000002081e1c7981 */ /* 0x000ea8000c1e1100 */
[----:B------:R-:W3:Y:S01]  /*0c50*/  LDG.E.U8 R29, desc[UR8][R30.64+0x3] ;  /* 0x000003081e1d7981 */ /* 0x000ee2000c1e1100 */
[----:B------:R-:W-:Y:S01]  /*0c60*/  VIADD R33, R33, 0x1 ;  /* 0x0000000121217836 */ /* 0x000fe20000000000 */
[----:B------:R-:W-:Y:S04]  /*0c70*/  BSSY.RECONVERGENT B1, `(.L_x_9) ;  /* 0x0000031000017945 */ /* 0x000fe80003800200 */
[----:B------:R-:W-:Y:S01]  /*0c80*/  ISETP.NE.AND P2, PT, R33, RZ, PT ;  /* 0x000000ff2100720c */ /* 0x000fe20003f45270 */
[----:B0-----:R-:W-:-:S04]  /*0c90*/  IMAD.WIDE R26, R24, 0x8, R26 ;  /* 0x00000008181a7825 */ /* 0x001fc800078e021a */
[C---:B--2---:R-:W-:Y:S02]  /*0ca0*/  IMAD R8, R28.reuse, 0x10, R25 ;  /* 0x000000101c087824 */ /* 0x044fe400078e0219 */
[C-C-:B------:R-:W-:Y:S01]  /*0cb0*/  IMAD R12, R28.reuse, 0x10, R32.reuse ;  /* 0x000000101c0c7824 */ /* 0x140fe200078e0220 */
[C---:B---3--:R-:W-:Y:S01]  /*0cc0*/  LEA R16, R29.reuse, R25, 0x4 ;  /* 0x000000191d107211 */ /* 0x048fe200078e20ff */
[C---:B------:R-:W-:Y:S02]  /*0cd0*/  IMAD R20, R29.reuse, 0x10, R32 ;  /* 0x000000101d147824 */ /* 0x040fe400078e0220 */
        /* <DEDUP_REMOVED lines=31> */
.L_x_10:
        /* <DEDUP_REMOVED lines=11> */
.L_x_11:
[----:B------:R-:W-:Y:S05]  /*0f80*/  BSYNC.RECONVERGENT B1 ;  /* 0x0000000000017941 */ /* 0x000fea0003800200 */
.L_x_9:
[----:B------:R-:W-:Y:S01]  /*0f90*/  DADD R4, R12, R4 ;  /* 0x000000000c047229 */ /* 0x000fe20000000004 */
[----:B------:R-:W-:Y:S01]  /*0fa0*/  IADD3 R24, PT, PT, R24, 0x1, RZ ;  /* 0x0000000118187810 */ /* 0x000fe20007ffe0ff */
[----:B------:R-:W-:Y:S01]  /*0fb0*/  VIADD R34, R34, 0x4 ;  /* 0x0000000422227836 */ /* 0x000fe20000000000 */
[----:B------:R-:W-:Y:S08]  /*0fc0*/  @P2 BRA `(.L_x_12) ;  /* 0xfffffffc000c2947 */ /* 0x000ff0000383ffff */
.L_x_8:
[----:B------:R-:W-:Y:S05]  /*0fd0*/  BSYNC.RECONVERGENT B0 ;  /* 0x0000000000007941 */ /* 0x000fea0003800200 */
.L_x_7:
[----:B------:R-:W0:Y:S01]  /*0fe0*/  LDC.64 R8, c[0x0][0x388] ;  /* 0x0000e200ff087b82 */ /* 0x000e220000000a00 */
[----:B------:R-:W-:-:S04]  /*0ff0*/  IMAD R3, R0, UR4, R3 ;  /* 0x0000000400037c24 */ /* 0x000fc8000f8e0203 */
[----:B------:R-:W-:-:S04]  /*1000*/  IMAD R3, R2, UR6, R3 ;  /* 0x0000000602037c24 */ /* 0x000fc8000f8e0203 */
[----:B0-----:R-:W-:-:S05]  /*1010*/  IMAD.WIDE.U32 R2, R3, 0x10, R8 ;  /* 0x0000001003027825 */ /* 0x001fca00078e0008 */
[----:B------:R-:W-:Y:S01]  /*1020*/  STG.E.128 desc[UR8][R2.64], R4 ;  /* 0x0000000402007986 */ /* 0x000fe2000c101d08 */
[----:B------:R-:W-:Y:S05]  /*1030*/  EXIT ;  /* 0x000000000000794d */ /* 0x000fea0003800000 */
.L_x_13:
[----:B------:R-:W-:-:S00]  /*1040*/  BRA `(.L_x_13) ;  /* 0xfffffffc00fc7947 */ /* 0x000fc0000383ffff */
[----:B------:R-:W-:-:S00]  /*1050*/  NOP ;  /* 0x0000000000007918 */ /* 0x000fc00000000000 */
        /* <DEDUP_REMOVED lines=10> */
.L_x_14:


//--------------------- .nv.shared._Z36GMMNLSE_sponRS_sum_with_polarizationP7double2S0_PKS_S2_PKdPKhPKjS8_S4_S6_S8_S8_bjjjj --------------------------
	.section	.nv.shared._Z36GMMNLSE_sponRS_sum_with_polarizationP7double2S0_PKS_S2_PKdPKhPKjS8_S4_S6_S8_S8_bjjjj,"aw",@nobits
	.sectionflags	@""
	.align	16
.nv.shared._Z36GMMNLSE_sponRS_sum_with_polarizationP7double2S0_PKS_S2_PKdPKhPKjS8_S4_S6_S8_S8_bjjjj:
	.zero		2048


//--------------------- .nv.shared.reserved.0     --------------------------
	.section	.nv.shared.reserved.0,"aw",@nobits
	.weak		__nv_reservedSMEM_offset_0_alias
	.size		__nv_reservedSMEM_offset_0_alias, 0, 64
	.other		__nv_reservedSMEM_offset_0_alias,@"STO_CUDA_RESERVED_SHARED STV_DEFAULT"
__nv_reservedSMEM_offset_0_alias:
	.zero		0
	.zero		64


//--------------------- .nv.constant0._Z36GMMNLSE_sponRS_sum_with_polarizationP7double2S0_PKS_S2_PKdPKhPKjS8_S4_S6_S8_S8_bjjjj --------------------------
	.section	.nv.constant0._Z36GMMNLSE_sponRS_sum_with_polarizationP7double2S0_PKS_S2_PKdPKhPKjS8_S4_S6_S8_S8_bjjjj,"a",@progbits
	.sectionflags	@""
	.align	4
.nv.constant0._Z36GMMNLSE_sponRS_sum_with_polarizationP7double2S0_PKS_S2_PKdPKhPKjS8_S4_S6_S8_S8_bjjjj:
	.zero		1012


//--------------------- SYMBOLS --------------------------

	.type		.nv.reservedSmem.offset0,@object
	.size		.nv.reservedSmem.offset0,0x4
	.type		.nv.reservedSmem.cap,@object
	.size		.nv.reservedSmem.cap,0x4
